//
// Generated by NVIDIA NVVM Compiler
//
// Compiler Build ID: CL-36424714
// Cuda compilation tools, release 13.0, V13.0.88
// Based on NVVM 20.0.0
//

.version 9.0
.target sm_100
.address_size 64

	// .globl	_Z17array_summation_2PiS_S_i

.visible .entry _Z17array_summation_2PiS_S_i(
	.param .u64 .ptr .align 1 _Z17array_summation_2PiS_S_i_param_0,
	.param .u64 .ptr .align 1 _Z17array_summation_2PiS_S_i_param_1,
	.param .u64 .ptr .align 1 _Z17array_summation_2PiS_S_i_param_2,
	.param .u32 _Z17array_summation_2PiS_S_i_param_3
)
{
	.reg .pred 	%p<2>;
	.reg .b32 	%r<9>;
	.reg .b64 	%rd<11>;

	ld.param.u64 	%rd1, [_Z17array_summation_2PiS_S_i_param_0];
	ld.param.u64 	%rd2, [_Z17array_summation_2PiS_S_i_param_1];
	ld.param.u64 	%rd3, [_Z17array_summation_2PiS_S_i_param_2];
	ld.param.u32 	%r2, [_Z17array_summation_2PiS_S_i_param_3];
	mov.u32 	%r3, %tid.x;
	mov.u32 	%r4, %ntid.x;
	mov.u32 	%r5, %ctaid.x;
	mad.lo.s32 	%r1, %r4, %r5, %r3;
	setp.ge.s32 	%p1, %r1, %r2;
	@%p1 bra 	$L__BB0_2;
	cvta.to.global.u64 	%rd4, %rd1;
	cvta.to.global.u64 	%rd5, %rd2;
	cvta.to.global.u64 	%rd6, %rd3;
	mul.wide.s32 	%rd7, %r1, 4;
	add.s64 	%rd8, %rd4, %rd7;
	ld.global.u32 	%r6, [%rd8];
	add.s64 	%rd9, %rd5, %rd7;
	ld.global.u32 	%r7, [%rd9];
	add.s32 	%r8, %r7, %r6;
	add.s64 	%rd10, %rd6, %rd7;
	st.global.u32 	[%rd10], %r8;
$L__BB0_2:
	ret;

}


// ===== COMPILED SASS (sm_100) =====

	.target	sm_100

	.elftype	@"ET_EXEC"


//--------------------- .note.nv.tkinfo           --------------------------
	.section	.note.nv.tkinfo,"",@"SHT_NOTE"
	.sectionflags	@"SHF_NOTE_NV_TKINFO"
	.tkinfo
        /*0018*/ 	.word	0x00000002
        /*0030*/ 	.string	""
        /*0030*/ 	.string	"ptxas"
        /*0030*/ 	.string	"Cuda compilation tools, release 13.0, V13.0.88"
        /*0030*/ 	.string	"Build cuda_13.0.r13.0/compiler.36424714_0"
        /*0030*/ 	.string	"-arch sm_100 -m 64 "



//--------------------- .note.nv.cuinfo           --------------------------
	.section	.note.nv.cuinfo,"",@"SHT_NOTE"
	.sectionflags	@"SHF_NOTE_NV_CUINFO"
        /*0018*/ 	.short	0x0002
        /*001a*/ 	.short	0x0064
        /*001c*/ 	.short	0x0082
	.zero		2


//--------------------- .nv.info                  --------------------------
	.section	.nv.info,"",@"SHT_CUDA_INFO"
	.align	4


	//----- nvinfo : EIATTR_REGCOUNT
	.align		4
        /*0000*/ 	.byte	0x04, 0x2f
        /*0002*/ 	.short	(.L_1 - .L_0)
	.align		4
.L_0:
        /*0004*/ 	.word	index@(_Z17array_summation_2PiS_S_i)
        /*0008*/ 	.word	0x0000000c


	//----- nvinfo : EIATTR_FRAME_SIZE
	.align		4
.L_1:
        /*000c*/ 	.byte	0x04, 0x11
        /*000e*/ 	.short	(.L_3 - .L_2)
	.align		4
.L_2:
        /*0010*/ 	.word	index@(_Z17array_summation_2PiS_S_i)
        /*0014*/ 	.word	0x00000000


	//----- nvinfo : EIATTR_MIN_STACK_SIZE
	.align		4
.L_3:
        /*0018*/ 	.byte	0x04, 0x12
        /*001a*/ 	.short	(.L_5 - .L_4)
	.align		4
.L_4:
        /*001c*/ 	.word	index@(_Z17array_summation_2PiS_S_i)
        /*0020*/ 	.word	0x00000000
.L_5:


//--------------------- .nv.compat                --------------------------
	.section	.nv.compat,"",@"SHT_CUDA_COMPAT_INFO"
	.align	4
        /*0000*/ 	.byte	0x02, 0x09, 0x00, 0x00, 0x02, 0x02, 0x01, 0x00, 0x02, 0x05, 0x05, 0x00, 0x03, 0x07, 0x01, 0x01
        /*0010*/ 	.byte	0x02, 0x03, 0x00, 0x00, 0x02, 0x06, 0x01, 0x00, 0x04, 0x0b, 0x08, 0x00, 0x09, 0x00, 0x00, 0x00
        /*0020*/ 	.byte	0x00, 0x00, 0x00, 0x00


//--------------------- .nv.info._Z17array_summation_2PiS_S_i --------------------------
	.section	.nv.info._Z17array_summation_2PiS_S_i,"",@"SHT_CUDA_INFO"
	.sectionflags	@""
	.align	4


	//----- nvinfo : EIATTR_CUDA_API_VERSION
	.align		4
        /*0000*/ 	.byte	0x04, 0x37
        /*0002*/ 	.short	(.L_7 - .L_6)
.L_6:
        /*0004*/ 	.word	0x00000082


	//----- nvinfo : EIATTR_KPARAM_INFO
	.align		4
.L_7:
        /*0008*/ 	.byte	0x04, 0x17
        /*000a*/ 	.short	(.L_9 - .L_8)
.L_8:
        /*000c*/ 	.word	0x00000000
        /*0010*/ 	.short	0x0003
        /*0012*/ 	.short	0x0018
        /*0014*/ 	.byte	0x00, 0xf0, 0x11, 0x00


	//----- nvinfo : EIATTR_KPARAM_INFO
	.align		4
.L_9:
        /*0018*/ 	.byte	0x04, 0x17
        /*001a*/ 	.short	(.L_11 - .L_10)
.L_10:
        /*001c*/ 	.word	0x00000000
        /*0020*/ 	.short	0x0002
        /*0022*/ 	.short	0x0010
        /*0024*/ 	.byte	0x00, 0xf5, 0x21, 0x00


	//----- nvinfo : EIATTR_KPARAM_INFO
	.align		4
.L_11:
        /*0028*/ 	.byte	0x04, 0x17
        /*002a*/ 	.short	(.L_13 - .L_12)
.L_12:
        /*002c*/ 	.word	0x00000000
        /*0030*/ 	.short	0x0001
        /*0032*/ 	.short	0x0008
        /*0034*/ 	.byte	0x00, 0xf5, 0x21, 0x00


	//----- nvinfo : EIATTR_KPARAM_INFO
	.align		4
.L_13:
        /*0038*/ 	.byte	0x04, 0x17
        /*003a*/ 	.short	(.L_15 - .L_14)
.L_14:
        /*003c*/ 	.word	0x00000000
        /*0040*/ 	.short	0x0000
        /*0042*/ 	.short	0x0000
        /*0044*/ 	.byte	0x00, 0xf5, 0x21, 0x00


	//----- nvinfo : EIATTR_SPARSE_MMA_MASK
	.align		4
.L_15:
        /*0048*/ 	.byte	0x03, 0x50
        /*004a*/ 	.short	0x0000


	//----- nvinfo : EIATTR_MAXREG_COUNT
	.align		4
        /*004c*/ 	.byte	0x03, 0x1b
        /*004e*/ 	.short	0x00ff


	//----- nvinfo : EIATTR_MERCURY_ISA_VERSION
	.align		4
        /*0050*/ 	.byte	0x03, 0x5f
        /*0052*/ 	.short	0x0101


	//----- nvinfo : EIATTR_VRC_CTA_INIT_COUNT
	.align		4
        /*0054*/ 	.byte	0x02, 0x4a
	.zero		1
	.zero		1


	//----- nvinfo : EIATTR_EXIT_INSTR_OFFSETS
	.align		4
        /*0058*/ 	.byte	0x04, 0x1c
        /*005a*/ 	.short	(.L_17 - .L_16)


	//   ....[0]....
.L_16:
        /*005c*/ 	.word	0x00000070


	//   ....[1]....
        /*0060*/ 	.word	0x00000130


	//----- nvinfo : EIATTR_CBANK_PARAM_SIZE
	.align		4
.L_17:
        /*0064*/ 	.byte	0x03, 0x19
        /*0066*/ 	.short	0x001c


	//----- nvinfo : EIATTR_PARAM_CBANK
	.align		4
        /*0068*/ 	.byte	0x04, 0x0a
        /*006a*/ 	.short	(.L_19 - .L_18)
	.align		4
.L_18:
        /*006c*/ 	.word	index@(.nv.constant0._Z17array_summation_2PiS_S_i)
        /*0070*/ 	.short	0x0380
        /*0072*/ 	.short	0x001c


	//----- nvinfo : EIATTR_SW_WAR
	.align		4
.L_19:
        /*0074*/ 	.byte	0x04, 0x36
        /*0076*/ 	.short	(.L_21 - .L_20)
.L_20:
        /*0078*/ 	.word	0x00000008
.L_21:


//--------------------- .nv.callgraph             --------------------------
	.section	.nv.callgraph,"",@"SHT_CUDA_CALLGRAPH"
	.align	4
	.sectionentsize	8
	.align		4
        /*0000*/ 	.word	0x00000000
	.align		4
        /*0004*/ 	.word	0xffffffff
	.align		4
        /*0008*/ 	.word	0x00000000
	.align		4
        /*000c*/ 	.word	0xfffffffe
	.align		4
        /*0010*/ 	.word	0x00000000
	.align		4
        /*0014*/ 	.word	0xfffffffd
	.align		4
        /*0018*/ 	.word	0x00000000
	.align		4
        /*001c*/ 	.word	0xfffffffc


//--------------------- .text._Z17array_summation_2PiS_S_i --------------------------
	.section	.text._Z17array_summation_2PiS_S_i,"ax",@progbits
	.align	128
        .global         _Z17array_summation_2PiS_S_i
        .type           _Z17array_summation_2PiS_S_i,@function
        .size           _Z17array_summation_2PiS_S_i,(.L_x_1 - _Z17array_summation_2PiS_S_i)
        .other          _Z17array_summation_2PiS_S_i,@"STO_CUDA_ENTRY STV_DEFAULT"
_Z17array_summation_2PiS_S_i:
.text._Z17array_summation_2PiS_S_i:
[----:B------:R-:W-:Y:S01]  /*0000*/  LDC R1, c[0x0][0x37c] ;  /* 0x0000df00ff017b82 */ /* 0x000fe20000000800 */
[----:B------:R-:W0:Y:S01]  /*0010*/  S2R R9, SR_TID.X ;  /* 0x0000000000097919 */ /* 0x000e220000002100 */
[----:B------:R-:W0:Y:S01]  /*0020*/  LDCU UR4, c[0x0][0x360] ;  /* 0x00006c00ff0477ac */ /* 0x000e220008000800 */
[----:B------:R-:W0:Y:S01]  /*0030*/  S2R R0, SR_CTAID.X ;  /* 0x0000000000007919 */ /* 0x000e220000002500 */
[----:B------:R-:W1:Y:S01]  /*0040*/  LDCU UR5, c[0x0][0x398] ;  /* 0x00007300ff0577ac */ /* 0x000e620008000800 */
[----:B0-----:R-:W-:-:S05]  /*0050*/  IMAD R9, R0, UR4, R9 ;  /* 0x0000000400097c24 */ /* 0x001fca000f8e0209 */
[----:B-1----:R-:W-:-:S13]  /*0060*/  ISETP.GE.AND P0, PT, R9, UR5, PT ;  /* 0x0000000509007c0c */ /* 0x002fda000bf06270 */
[----:B------:R-:W-:Y:S05]  /*0070*/  @P0 EXIT ;  /* 0x000000000000094d */ /* 0x000fea0003800000 */
[----:B------:R-:W0:Y:S01]  /*0080*/  LDC.64 R2, c[0x0][0x380] ;  /* 0x0000e000ff027b82 */ /* 0x000e220000000a00 */
[----:B------:R-:W1:Y:S07]  /*0090*/  LDCU.64 UR4, c[0x0][0x358] ;  /* 0x00006b00ff0477ac */ /* 0x000e6e0008000a00 */
[----:B------:R-:W2:Y:S08]  /*00a0*/  LDC.64 R4, c[0x0][0x388] ;  /* 0x0000e200ff047b82 */ /* 0x000eb00000000a00 */
[----:B------:R-:W3:Y:S01]  /*00b0*/  LDC.64 R6, c[0x0][0x390] ;  /* 0x0000e400ff067b82 */ /* 0x000ee20000000a00 */
[----:B0-----:R-:W-:-:S06]  /*00c0*/  IMAD.WIDE R2, R9, 0x4, R2 ;  /* 0x0000000409027825 */ /* 0x001fcc00078e0202 */
[----:B-1----:R-:W4:Y:S01]  /*00d0*/  LDG.E R2, desc[UR4][R2.64] ;  /* 0x0000000402027981 */ /* 0x002f22000c1e1900 */
[----:B--2---:R-:W-:-:S06]  /*00e0*/  IMAD.WIDE R4, R9, 0x4, R4 ;  /* 0x0000000409047825 */ /* 0x004fcc00078e0204 */
[----:B------:R-:W4:Y:S01]  /*00f0*/  LDG.E R5, desc[UR4][R4.64] ;  /* 0x0000000404057981 */ /* 0x000f22000c1e1900 */
[----:B---3--:R-:W-:Y:S01]  /*0100*/  IMAD.WIDE R6, R9, 0x4, R6 ;  /* 0x0000000409067825 */ /* 0x008fe200078e0206 */
[----:B----4-:R-:W-:-:S05]  /*0110*/  IADD3 R9, PT, PT, R2, R5, RZ ;  /* 0x0000000502097210 */ /* 0x010fca0007ffe0ff */
[----:B------:R-:W-:Y:S01]  /*0120*/  STG.E desc[UR4][R6.64], R9 ;  /* 0x0000000906007986 */ /* 0x000fe2000c101904 */
[----:B------:R-:W-:Y:S05]  /*0130*/  EXIT ;  /* 0x000000000000794d */ /* 0x000fea0003800000 */
.L_x_0:
[----:B------:R-:W-:-:S00]  /*0140*/  BRA `(.L_x_0) ;  /* 0xfffffffc00fc7947 */ /* 0x000fc0000383ffff */
[----:B------:R-:W-:-:S00]  /*0150*/  NOP ;  /* 0x0000000000007918 */ /* 0x000fc00000000000 */
        /* <DEDUP_REMOVED lines=10> */
.L_x_1:


//--------------------- .nv.shared.reserved.0     --------------------------
	.section	.nv.shared.reserved.0,"aw",@nobits
	.weak		__nv_reservedSMEM_offset_0_alias
	.size		__nv_reservedSMEM_offset_0_alias, 0, 64
	.other		__nv_reservedSMEM_offset_0_alias,@"STO_CUDA_RESERVED_SHARED STV_DEFAULT"
__nv_reservedSMEM_offset_0_alias:
	.zero		0
	.zero		64


//--------------------- .nv.constant0._Z17array_summation_2PiS_S_i --------------------------
	.section	.nv.constant0._Z17array_summation_2PiS_S_i,"a",@progbits
	.sectionflags	@""
	.align	4
.nv.constant0._Z17array_summation_2PiS_S_i:
	.zero		924


//--------------------- SYMBOLS --------------------------

	.type		.nv.reservedSmem.offset0,@object
	.size		.nv.reservedSmem.offset0,0x4
